//
// Generated by NVIDIA NVVM Compiler
//
// Compiler Build ID: CL-36424714
// Cuda compilation tools, release 13.0, V13.0.88
// Based on NVVM 20.0.0
//

.version 9.0
.target sm_100
.address_size 64

	// .globl	_Z8initPRNGiP17curandStateXORWOW
.global .align 4 .b8 precalc_xorwow_matrix[102400];
.global .align 4 .b8 precalc_xorwow_offset_matrix[102400];
.global .align 4 .b8 mrg32k3aM1[2304];
.global .align 4 .b8 mrg32k3aM2[2304];
.global .align 4 .b8 mrg32k3aM1SubSeq[2016];
.global .align 4 .b8 mrg32k3aM2SubSeq[2016];
.global .align 4 .b8 mrg32k3aM1Seq[2304];
.global .align 4 .b8 mrg32k3aM2Seq[2304];
.const .align 8 .b8 __cr_lgamma_table[72];

.visible .entry _Z8initPRNGiP17curandStateXORWOW(
	.param .u32 _Z8initPRNGiP17curandStateXORWOW_param_0,
	.param .u64 .ptr .align 1 _Z8initPRNGiP17curandStateXORWOW_param_1
)
{
	.reg .pred 	%p<25>;
	.reg .b32 	%r<411>;
	.reg .b64 	%rd<18>;

	ld.param.u32 	%r182, [_Z8initPRNGiP17curandStateXORWOW_param_0];
	ld.param.u64 	%rd8, [_Z8initPRNGiP17curandStateXORWOW_param_1];
	cvta.to.global.u64 	%rd9, %rd8;
	mov.u32 	%r183, %tid.x;
	mov.u32 	%r184, %ctaid.x;
	mov.u32 	%r185, %ntid.x;
	mad.lo.s32 	%r186, %r184, %r185, %r183;
	cvt.u64.u32 	%rd17, %r186;
	mul.wide.u32 	%rd10, %r186, 48;
	add.s64 	%rd2, %rd9, %rd10;
	xor.b32  	%r187, %r182, -1429050551;
	mul.lo.s32 	%r188, %r187, 1099087573;
	setp.gt.s32 	%p1, %r182, -1;
	selp.b32 	%r189, -644748465, -1947113066, %p1;
	add.s32 	%r190, %r189, %r188;
	add.s32 	%r191, %r190, 6615241;
	add.s32 	%r192, %r188, 123456789;
	st.global.v2.u32 	[%rd2], {%r191, %r192};
	xor.b32  	%r193, %r188, 362436069;
	add.s32 	%r194, %r189, 521288629;
	st.global.v2.u32 	[%rd2+8], {%r193, %r194};
	xor.b32  	%r195, %r189, 88675123;
	add.s32 	%r196, %r188, 5783321;
	st.global.v2.u32 	[%rd2+16], {%r195, %r196};
	setp.eq.s32 	%p2, %r186, 0;
	@%p2 bra 	$L__BB0_42;
	mov.b32 	%r317, 0;
	mov.u64 	%rd12, precalc_xorwow_matrix;
$L__BB0_2:
	and.b64  	%rd4, %rd17, 3;
	setp.eq.s64 	%p3, %rd4, 0;
	@%p3 bra 	$L__BB0_41;
	mul.wide.u32 	%rd11, %r317, 3200;
	add.s64 	%rd5, %rd12, %rd11;
	cvt.u32.u64 	%r2, %rd4;
	mov.b32 	%r318, 0;
$L__BB0_4:
	mov.b32 	%r331, 0;
	mov.u32 	%r332, %r331;
	mov.u32 	%r333, %r331;
	mov.u32 	%r334, %r331;
	mov.u32 	%r335, %r331;
	mov.u32 	%r324, %r331;
$L__BB0_5:
	mul.wide.u32 	%rd13, %r324, 4;
	add.s64 	%rd14, %rd2, %rd13;
	ld.global.u32 	%r10, [%rd14+4];
	shl.b32 	%r11, %r324, 5;
	mov.b32 	%r330, 0;
$L__BB0_6:
	.pragma "nounroll";
	shr.u32 	%r201, %r10, %r330;
	and.b32  	%r202, %r201, 1;
	setp.eq.b32 	%p4, %r202, 1;
	not.pred 	%p5, %p4;
	add.s32 	%r203, %r11, %r330;
	mul.lo.s32 	%r204, %r203, 5;
	mul.wide.u32 	%rd15, %r204, 4;
	add.s64 	%rd6, %rd5, %rd15;
	@%p5 bra 	$L__BB0_8;
	ld.global.u32 	%r205, [%rd6];
	xor.b32  	%r335, %r335, %r205;
	ld.global.u32 	%r206, [%rd6+4];
	xor.b32  	%r334, %r334, %r206;
	ld.global.u32 	%r207, [%rd6+8];
	xor.b32  	%r333, %r333, %r207;
	ld.global.u32 	%r208, [%rd6+12];
	xor.b32  	%r332, %r332, %r208;
	ld.global.u32 	%r209, [%rd6+16];
	xor.b32  	%r331, %r331, %r209;
$L__BB0_8:
	and.b32  	%r211, %r201, 2;
	setp.eq.s32 	%p6, %r211, 0;
	@%p6 bra 	$L__BB0_10;
	ld.global.u32 	%r212, [%rd6+20];
	xor.b32  	%r335, %r335, %r212;
	ld.global.u32 	%r213, [%rd6+24];
	xor.b32  	%r334, %r334, %r213;
	ld.global.u32 	%r214, [%rd6+28];
	xor.b32  	%r333, %r333, %r214;
	ld.global.u32 	%r215, [%rd6+32];
	xor.b32  	%r332, %r332, %r215;
	ld.global.u32 	%r216, [%rd6+36];
	xor.b32  	%r331, %r331, %r216;
$L__BB0_10:
	and.b32  	%r218, %r201, 4;
	setp.eq.s32 	%p7, %r218, 0;
	@%p7 bra 	$L__BB0_12;
	ld.global.u32 	%r219, [%rd6+40];
	xor.b32  	%r335, %r335, %r219;
	ld.global.u32 	%r220, [%rd6+44];
	xor.b32  	%r334, %r334, %r220;
	ld.global.u32 	%r221, [%rd6+48];
	xor.b32  	%r333, %r333, %r221;
	ld.global.u32 	%r222, [%rd6+52];
	xor.b32  	%r332, %r332, %r222;
	ld.global.u32 	%r223, [%rd6+56];
	xor.b32  	%r331, %r331, %r223;
$L__BB0_12:
	and.b32  	%r225, %r201, 8;
	setp.eq.s32 	%p8, %r225, 0;
	@%p8 bra 	$L__BB0_14;
	ld.global.u32 	%r226, [%rd6+60];
	xor.b32  	%r335, %r335, %r226;
	ld.global.u32 	%r227, [%rd6+64];
	xor.b32  	%r334, %r334, %r227;
	ld.global.u32 	%r228, [%rd6+68];
	xor.b32  	%r333, %r333, %r228;
	ld.global.u32 	%r229, [%rd6+72];
	xor.b32  	%r332, %r332, %r229;
	ld.global.u32 	%r230, [%rd6+76];
	xor.b32  	%r331, %r331, %r230;
$L__BB0_14:
	and.b32  	%r232, %r201, 16;
	setp.eq.s32 	%p9, %r232, 0;
	@%p9 bra 	$L__BB0_16;
	ld.global.u32 	%r233, [%rd6+80];
	xor.b32  	%r335, %r335, %r233;
	ld.global.u32 	%r234, [%rd6+84];
	xor.b32  	%r334, %r334, %r234;
	ld.global.u32 	%r235, [%rd6+88];
	xor.b32  	%r333, %r333, %r235;
	ld.global.u32 	%r236, [%rd6+92];
	xor.b32  	%r332, %r332, %r236;
	ld.global.u32 	%r237, [%rd6+96];
	xor.b32  	%r331, %r331, %r237;
$L__BB0_16:
	and.b32  	%r239, %r201, 32;
	setp.eq.s32 	%p10, %r239, 0;
	@%p10 bra 	$L__BB0_18;
	ld.global.u32 	%r240, [%rd6+100];
	xor.b32  	%r335, %r335, %r240;
	ld.global.u32 	%r241, [%rd6+104];
	xor.b32  	%r334, %r334, %r241;
	ld.global.u32 	%r242, [%rd6+108];
	xor.b32  	%r333, %r333, %r242;
	ld.global.u32 	%r243, [%rd6+112];
	xor.b32  	%r332, %r332, %r243;
	ld.global.u32 	%r244, [%rd6+116];
	xor.b32  	%r331, %r331, %r244;
$L__BB0_18:
	and.b32  	%r246, %r201, 64;
	setp.eq.s32 	%p11, %r246, 0;
	@%p11 bra 	$L__BB0_20;
	ld.global.u32 	%r247, [%rd6+120];
	xor.b32  	%r335, %r335, %r247;
	ld.global.u32 	%r248, [%rd6+124];
	xor.b32  	%r334, %r334, %r248;
	ld.global.u32 	%r249, [%rd6+128];
	xor.b32  	%r333, %r333, %r249;
	ld.global.u32 	%r250, [%rd6+132];
	xor.b32  	%r332, %r332, %r250;
	ld.global.u32 	%r251, [%rd6+136];
	xor.b32  	%r331, %r331, %r251;
$L__BB0_20:
	and.b32  	%r253, %r201, 128;
	setp.eq.s32 	%p12, %r253, 0;
	@%p12 bra 	$L__BB0_22;
	ld.global.u32 	%r254, [%rd6+140];
	xor.b32  	%r335, %r335, %r254;
	ld.global.u32 	%r255, [%rd6+144];
	xor.b32  	%r334, %r334, %r255;
	ld.global.u32 	%r256, [%rd6+148];
	xor.b32  	%r333, %r333, %r256;
	ld.global.u32 	%r257, [%rd6+152];
	xor.b32  	%r332, %r332, %r257;
	ld.global.u32 	%r258, [%rd6+156];
	xor.b32  	%r331, %r331, %r258;
$L__BB0_22:
	and.b32  	%r260, %r201, 256;
	setp.eq.s32 	%p13, %r260, 0;
	@%p13 bra 	$L__BB0_24;
	ld.global.u32 	%r261, [%rd6+160];
	xor.b32  	%r335, %r335, %r261;
	ld.global.u32 	%r262, [%rd6+164];
	xor.b32  	%r334, %r334, %r262;
	ld.global.u32 	%r263, [%rd6+168];
	xor.b32  	%r333, %r333, %r263;
	ld.global.u32 	%r264, [%rd6+172];
	xor.b32  	%r332, %r332, %r264;
	ld.global.u32 	%r265, [%rd6+176];
	xor.b32  	%r331, %r331, %r265;
$L__BB0_24:
	and.b32  	%r267, %r201, 512;
	setp.eq.s32 	%p14, %r267, 0;
	@%p14 bra 	$L__BB0_26;
	ld.global.u32 	%r268, [%rd6+180];
	xor.b32  	%r335, %r335, %r268;
	ld.global.u32 	%r269, [%rd6+184];
	xor.b32  	%r334, %r334, %r269;
	ld.global.u32 	%r270, [%rd6+188];
	xor.b32  	%r333, %r333, %r270;
	ld.global.u32 	%r271, [%rd6+192];
	xor.b32  	%r332, %r332, %r271;
	ld.global.u32 	%r272, [%rd6+196];
	xor.b32  	%r331, %r331, %r272;
$L__BB0_26:
	and.b32  	%r274, %r201, 1024;
	setp.eq.s32 	%p15, %r274, 0;
	@%p15 bra 	$L__BB0_28;
	ld.global.u32 	%r275, [%rd6+200];
	xor.b32  	%r335, %r335, %r275;
	ld.global.u32 	%r276, [%rd6+204];
	xor.b32  	%r334, %r334, %r276;
	ld.global.u32 	%r277, [%rd6+208];
	xor.b32  	%r333, %r333, %r277;
	ld.global.u32 	%r278, [%rd6+212];
	xor.b32  	%r332, %r332, %r278;
	ld.global.u32 	%r279, [%rd6+216];
	xor.b32  	%r331, %r331, %r279;
$L__BB0_28:
	and.b32  	%r281, %r201, 2048;
	setp.eq.s32 	%p16, %r281, 0;
	@%p16 bra 	$L__BB0_30;
	ld.global.u32 	%r282, [%rd6+220];
	xor.b32  	%r335, %r335, %r282;
	ld.global.u32 	%r283, [%rd6+224];
	xor.b32  	%r334, %r334, %r283;
	ld.global.u32 	%r284, [%rd6+228];
	xor.b32  	%r333, %r333, %r284;
	ld.global.u32 	%r285, [%rd6+232];
	xor.b32  	%r332, %r332, %r285;
	ld.global.u32 	%r286, [%rd6+236];
	xor.b32  	%r331, %r331, %r286;
$L__BB0_30:
	and.b32  	%r288, %r201, 4096;
	setp.eq.s32 	%p17, %r288, 0;
	@%p17 bra 	$L__BB0_32;
	ld.global.u32 	%r289, [%rd6+240];
	xor.b32  	%r335, %r335, %r289;
	ld.global.u32 	%r290, [%rd6+244];
	xor.b32  	%r334, %r334, %r290;
	ld.global.u32 	%r291, [%rd6+248];
	xor.b32  	%r333, %r333, %r291;
	ld.global.u32 	%r292, [%rd6+252];
	xor.b32  	%r332, %r332, %r292;
	ld.global.u32 	%r293, [%rd6+256];
	xor.b32  	%r331, %r331, %r293;
$L__BB0_32:
	and.b32  	%r295, %r201, 8192;
	setp.eq.s32 	%p18, %r295, 0;
	@%p18 bra 	$L__BB0_34;
	ld.global.u32 	%r296, [%rd6+260];
	xor.b32  	%r335, %r335, %r296;
	ld.global.u32 	%r297, [%rd6+264];
	xor.b32  	%r334, %r334, %r297;
	ld.global.u32 	%r298, [%rd6+268];
	xor.b32  	%r333, %r333, %r298;
	ld.global.u32 	%r299, [%rd6+272];
	xor.b32  	%r332, %r332, %r299;
	ld.global.u32 	%r300, [%rd6+276];
	xor.b32  	%r331, %r331, %r300;
$L__BB0_34:
	and.b32  	%r302, %r201, 16384;
	setp.eq.s32 	%p19, %r302, 0;
	@%p19 bra 	$L__BB0_36;
	ld.global.u32 	%r303, [%rd6+280];
	xor.b32  	%r335, %r335, %r303;
	ld.global.u32 	%r304, [%rd6+284];
	xor.b32  	%r334, %r334, %r304;
	ld.global.u32 	%r305, [%rd6+288];
	xor.b32  	%r333, %r333, %r305;
	ld.global.u32 	%r306, [%rd6+292];
	xor.b32  	%r332, %r332, %r306;
	ld.global.u32 	%r307, [%rd6+296];
	xor.b32  	%r331, %r331, %r307;
$L__BB0_36:
	and.b32  	%r309, %r201, 32768;
	setp.eq.s32 	%p20, %r309, 0;
	@%p20 bra 	$L__BB0_38;
	ld.global.u32 	%r310, [%rd6+300];
	xor.b32  	%r335, %r335, %r310;
	ld.global.u32 	%r311, [%rd6+304];
	xor.b32  	%r334, %r334, %r311;
	ld.global.u32 	%r312, [%rd6+308];
	xor.b32  	%r333, %r333, %r312;
	ld.global.u32 	%r313, [%rd6+312];
	xor.b32  	%r332, %r332, %r313;
	ld.global.u32 	%r314, [%rd6+316];
	xor.b32  	%r331, %r331, %r314;
$L__BB0_38:
	add.s32 	%r330, %r330, 16;
	setp.ne.s32 	%p21, %r330, 32;
	@%p21 bra 	$L__BB0_6;
	mad.lo.s32 	%r315, %r324, -31, %r11;
	add.s32 	%r324, %r315, 1;
	setp.ne.s32 	%p22, %r324, 5;
	@%p22 bra 	$L__BB0_5;
	st.global.u32 	[%rd2+4], %r335;
	st.global.u32 	[%rd2+8], %r334;
	st.global.u32 	[%rd2+12], %r333;
	st.global.u32 	[%rd2+16], %r332;
	st.global.u32 	[%rd2+20], %r331;
	add.s32 	%r318, %r318, 1;
	setp.lt.u32 	%p23, %r318, %r2;
	@%p23 bra 	$L__BB0_4;
$L__BB0_41:
	shr.u64 	%rd7, %rd17, 2;
	add.s32 	%r317, %r317, 1;
	setp.gt.u64 	%p24, %rd17, 3;
	mov.u64 	%rd17, %rd7;
	@%p24 bra 	$L__BB0_2;
$L__BB0_42:
	mov.b32 	%r316, 0;
	st.global.v2.u32 	[%rd2+24], {%r316, %r316};
	st.global.u32 	[%rd2+32], %r316;
	mov.b64 	%rd16, 0;
	st.global.u64 	[%rd2+40], %rd16;
	ret;

}
	// .globl	_Z16generate_uniformiPfP17curandStateXORWOW
.visible .entry _Z16generate_uniformiPfP17curandStateXORWOW(
	.param .u32 _Z16generate_uniformiPfP17curandStateXORWOW_param_0,
	.param .u64 .ptr .align 1 _Z16generate_uniformiPfP17curandStateXORWOW_param_1,
	.param .u64 .ptr .align 1 _Z16generate_uniformiPfP17curandStateXORWOW_param_2
)
{
	.reg .pred 	%p<3>;
	.reg .b32 	%r<52>;
	.reg .b32 	%f<4>;
	.reg .b64 	%rd<9>;
	.reg .b64 	%fd<2>;

	ld.param.u32 	%r28, [_Z16generate_uniformiPfP17curandStateXORWOW_param_0];
	ld.param.u64 	%rd3, [_Z16generate_uniformiPfP17curandStateXORWOW_param_1];
	ld.param.u64 	%rd4, [_Z16generate_uniformiPfP17curandStateXORWOW_param_2];
	cvta.to.global.u64 	%rd5, %rd4;
	mov.u32 	%r29, %tid.x;
	mov.u32 	%r30, %ctaid.x;
	mov.u32 	%r1, %ntid.x;
	mad.lo.s32 	%r39, %r30, %r1, %r29;
	mul.wide.u32 	%rd6, %r39, 48;
	add.s64 	%rd1, %rd5, %rd6;
	ld.global.v2.u32 	{%r51, %r50}, [%rd1];
	ld.global.v2.u32 	{%r49, %r48}, [%rd1+8];
	ld.global.v2.u32 	{%r47, %r46}, [%rd1+16];
	ld.global.v2.u32 	{%r9, %r10}, [%rd1+24];
	ld.global.f32 	%f1, [%rd1+32];
	ld.global.f64 	%fd1, [%rd1+40];
	setp.ge.s32 	%p1, %r39, %r28;
	@%p1 bra 	$L__BB1_3;
	mov.u32 	%r31, %nctaid.x;
	mul.lo.s32 	%r11, %r1, %r31;
	cvta.to.global.u64 	%rd2, %rd3;
	mov.u32 	%r45, %r50;
$L__BB1_2:
	mov.u32 	%r50, %r49;
	mov.u32 	%r49, %r48;
	mov.u32 	%r48, %r47;
	mov.u32 	%r47, %r46;
	shr.u32 	%r32, %r45, 2;
	xor.b32  	%r33, %r32, %r45;
	shl.b32 	%r34, %r47, 4;
	shl.b32 	%r35, %r33, 1;
	xor.b32  	%r36, %r34, %r35;
	xor.b32  	%r37, %r36, %r47;
	xor.b32  	%r46, %r37, %r33;
	add.s32 	%r51, %r51, 362437;
	add.s32 	%r38, %r46, %r51;
	cvt.rn.f32.u32 	%f2, %r38;
	fma.rn.f32 	%f3, %f2, 0f2F800000, 0f2F000000;
	mul.wide.s32 	%rd7, %r39, 4;
	add.s64 	%rd8, %rd2, %rd7;
	st.global.f32 	[%rd8], %f3;
	add.s32 	%r39, %r39, %r11;
	setp.lt.s32 	%p2, %r39, %r28;
	mov.u32 	%r45, %r50;
	@%p2 bra 	$L__BB1_2;
$L__BB1_3:
	st.global.v2.u32 	[%rd1], {%r51, %r50};
	st.global.v2.u32 	[%rd1+8], {%r49, %r48};
	st.global.v2.u32 	[%rd1+16], {%r47, %r46};
	st.global.v2.u32 	[%rd1+24], {%r9, %r10};
	st.global.f32 	[%rd1+32], %f1;
	st.global.f64 	[%rd1+40], %fd1;
	ret;

}


// ===== COMPILED SASS (sm_100) =====

	.target	sm_100

	.elftype	@"ET_EXEC"


//--------------------- .note.nv.tkinfo           --------------------------
	.section	.note.nv.tkinfo,"",@"SHT_NOTE"
	.sectionflags	@"SHF_NOTE_NV_TKINFO"
	.tkinfo
        /*0018*/ 	.word	0x00000002
        /*0030*/ 	.string	""
        /*0030*/ 	.string	"ptxas"
        /*0030*/ 	.string	"Cuda compilation tools, release 13.0, V13.0.88"
        /*0030*/ 	.string	"Build cuda_13.0.r13.0/compiler.36424714_0"
        /*0030*/ 	.string	"-arch sm_100 -m 64 "



//--------------------- .note.nv.cuinfo           --------------------------
	.section	.note.nv.cuinfo,"",@"SHT_NOTE"
	.sectionflags	@"SHF_NOTE_NV_CUINFO"
        /*0018*/ 	.short	0x0002
        /*001a*/ 	.short	0x0064
        /*001c*/ 	.short	0x0082
	.zero		2


//--------------------- .nv.info                  --------------------------
	.section	.nv.info,"",@"SHT_CUDA_INFO"
	.align	4


	//----- nvinfo : EIATTR_REGCOUNT
	.align		4
        /*0000*/ 	.byte	0x04, 0x2f
        /*0002*/ 	.short	(.L_10 - .L_9)
	.align		4
.L_9:
        /*0004*/ 	.word	index@(_Z8initPRNGiP17curandStateXORWOW)
        /*0008*/ 	.word	0x0000001f


	//----- nvinfo : EIATTR_FRAME_SIZE
	.align		4
.L_10:
        /*000c*/ 	.byte	0x04, 0x11
        /*000e*/ 	.short	(.L_12 - .L_11)
	.align		4
.L_11:
        /*0010*/ 	.word	index@(_Z8initPRNGiP17curandStateXORWOW)
        /*0014*/ 	.word	0x00000000


	//----- nvinfo : EIATTR_REGCOUNT
	.align		4
.L_12:
        /*0018*/ 	.byte	0x04, 0x2f
        /*001a*/ 	.short	(.L_14 - .L_13)
	.align		4
.L_13:
        /*001c*/ 	.word	index@(_Z16generate_uniformiPfP17curandStateXORWOW)
        /*0020*/ 	.word	0x0000001c


	//----- nvinfo : EIATTR_FRAME_SIZE
	.align		4
.L_14:
        /*0024*/ 	.byte	0x04, 0x11
        /*0026*/ 	.short	(.L_16 - .L_15)
	.align		4
.L_15:
        /*0028*/ 	.word	index@(_Z16generate_uniformiPfP17curandStateXORWOW)
        /*002c*/ 	.word	0x00000000


	//----- nvinfo : EIATTR_MIN_STACK_SIZE
	.align		4
.L_16:
        /*0030*/ 	.byte	0x04, 0x12
        /*0032*/ 	.short	(.L_18 - .L_17)
	.align		4
.L_17:
        /*0034*/ 	.word	index@(_Z16generate_uniformiPfP17curandStateXORWOW)
        /*0038*/ 	.word	0x00000000


	//----- nvinfo : EIATTR_MIN_STACK_SIZE
	.align		4
.L_18:
        /*003c*/ 	.byte	0x04, 0x12
        /*003e*/ 	.short	(.L_20 - .L_19)
	.align		4
.L_19:
        /*0040*/ 	.word	index@(_Z8initPRNGiP17curandStateXORWOW)
        /*0044*/ 	.word	0x00000000
.L_20:


//--------------------- .nv.compat                --------------------------
	.section	.nv.compat,"",@"SHT_CUDA_COMPAT_INFO"
	.align	4
        /*0000*/ 	.byte	0x02, 0x09, 0x00, 0x00, 0x02, 0x02, 0x01, 0x00, 0x02, 0x05, 0x05, 0x00, 0x03, 0x07, 0x01, 0x01
        /*0010*/ 	.byte	0x02, 0x03, 0x00, 0x00, 0x02, 0x06, 0x01, 0x00, 0x04, 0x0b, 0x08, 0x00, 0x09, 0x00, 0x00, 0x00
        /*0020*/ 	.byte	0x00, 0x00, 0x00, 0x00


//--------------------- .nv.info._Z16generate_uniformiPfP17curandStateXORWOW --------------------------
	.section	.nv.info._Z16generate_uniformiPfP17curandStateXORWOW,"",@"SHT_CUDA_INFO"
	.sectionflags	@""
	.align	4


	//----- nvinfo : EIATTR_CUDA_API_VERSION
	.align		4
        /*0000*/ 	.byte	0x04, 0x37
        /*0002*/ 	.short	(.L_22 - .L_21)
.L_21:
        /*0004*/ 	.word	0x00000082


	//----- nvinfo : EIATTR_KPARAM_INFO
	.align		4
.L_22:
        /*0008*/ 	.byte	0x04, 0x17
        /*000a*/ 	.short	(.L_24 - .L_23)
.L_23:
        /*000c*/ 	.word	0x00000000
        /*0010*/ 	.short	0x0002
        /*0012*/ 	.short	0x0010
        /*0014*/ 	.byte	0x00, 0xf5, 0x21, 0x00


	//----- nvinfo : EIATTR_KPARAM_INFO
	.align		4
.L_24:
        /*0018*/ 	.byte	0x04, 0x17
        /*001a*/ 	.short	(.L_26 - .L_25)
.L_25:
        /*001c*/ 	.word	0x00000000
        /*0020*/ 	.short	0x0001
        /*0022*/ 	.short	0x0008
        /*0024*/ 	.byte	0x00, 0xf5, 0x21, 0x00


	//----- nvinfo : EIATTR_KPARAM_INFO
	.align		4
.L_26:
        /*0028*/ 	.byte	0x04, 0x17
        /*002a*/ 	.short	(.L_28 - .L_27)
.L_27:
        /*002c*/ 	.word	0x00000000
        /*0030*/ 	.short	0x0000
        /*0032*/ 	.short	0x0000
        /*0034*/ 	.byte	0x00, 0xf0, 0x11, 0x00


	//----- nvinfo : EIATTR_SPARSE_MMA_MASK
	.align		4
.L_28:
        /*0038*/ 	.byte	0x03, 0x50
        /*003a*/ 	.short	0x0000


	//----- nvinfo : EIATTR_MAXREG_COUNT
	.align		4
        /*003c*/ 	.byte	0x03, 0x1b
        /*003e*/ 	.short	0x00ff


	//----- nvinfo : EIATTR_MERCURY_ISA_VERSION
	.align		4
        /*0040*/ 	.byte	0x03, 0x5f
        /*0042*/ 	.short	0x0101


	//----- nvinfo : EIATTR_VRC_CTA_INIT_COUNT
	.align		4
        /*0044*/ 	.byte	0x02, 0x4a
	.zero		1
	.zero		1


	//----- nvinfo : EIATTR_EXIT_INSTR_OFFSETS
	.align		4
        /*0048*/ 	.byte	0x04, 0x1c
        /*004a*/ 	.short	(.L_30 - .L_29)


	//   ....[0]....
.L_29:
        /*004c*/ 	.word	0x00000330


	//----- nvinfo : EIATTR_CRS_STACK_SIZE
	.align		4
.L_30:
        /*0050*/ 	.byte	0x04, 0x1e
        /*0052*/ 	.short	(.L_32 - .L_31)
.L_31:
        /*0054*/ 	.word	0x00000000


	//----- nvinfo : EIATTR_CBANK_PARAM_SIZE
	.align		4
.L_32:
        /*0058*/ 	.byte	0x03, 0x19
        /*005a*/ 	.short	0x0018


	//----- nvinfo : EIATTR_PARAM_CBANK
	.align		4
        /*005c*/ 	.byte	0x04, 0x0a
        /*005e*/ 	.short	(.L_34 - .L_33)
	.align		4
.L_33:
        /*0060*/ 	.word	index@(.nv.constant0._Z16generate_uniformiPfP17curandStateXORWOW)
        /*0064*/ 	.short	0x0380
        /*0066*/ 	.short	0x0018


	//----- nvinfo : EIATTR_SW_WAR
	.align		4
.L_34:
        /*0068*/ 	.byte	0x04, 0x36
        /*006a*/ 	.short	(.L_36 - .L_35)
.L_35:
        /*006c*/ 	.word	0x00000008
.L_36:


//--------------------- .nv.info._Z8initPRNGiP17curandStateXORWOW --------------------------
	.section	.nv.info._Z8initPRNGiP17curandStateXORWOW,"",@"SHT_CUDA_INFO"
	.sectionflags	@""
	.align	4


	//----- nvinfo : EIATTR_CUDA_API_VERSION
	.align		4
        /*0000*/ 	.byte	0x04, 0x37
        /*0002*/ 	.short	(.L_38 - .L_37)
.L_37:
        /*0004*/ 	.word	0x00000082


	//----- nvinfo : EIATTR_KPARAM_INFO
	.align		4
.L_38:
        /*0008*/ 	.byte	0x04, 0x17
        /*000a*/ 	.short	(.L_40 - .L_39)
.L_39:
        /*000c*/ 	.word	0x00000000
        /*0010*/ 	.short	0x0001
        /*0012*/ 	.short	0x0008
        /*0014*/ 	.byte	0x00, 0xf5, 0x21, 0x00


	//----- nvinfo : EIATTR_KPARAM_INFO
	.align		4
.L_40:
        /*0018*/ 	.byte	0x04, 0x17
        /*001a*/ 	.short	(.L_42 - .L_41)
.L_41:
        /*001c*/ 	.word	0x00000000
        /*0020*/ 	.short	0x0000
        /*0022*/ 	.short	0x0000
        /*0024*/ 	.byte	0x00, 0xf0, 0x11, 0x00


	//----- nvinfo : EIATTR_SPARSE_MMA_MASK
	.align		4
.L_42:
        /*0028*/ 	.byte	0x03, 0x50
        /*002a*/ 	.short	0x0000


	//----- nvinfo : EIATTR_MAXREG_COUNT
	.align		4
        /*002c*/ 	.byte	0x03, 0x1b
        /*002e*/ 	.short	0x00ff


	//----- nvinfo : EIATTR_MERCURY_ISA_VERSION
	.align		4
        /*0030*/ 	.byte	0x03, 0x5f
        /*0032*/ 	.short	0x0101


	//----- nvinfo : EIATTR_VRC_CTA_INIT_COUNT
	.align		4
        /*0034*/ 	.byte	0x02, 0x4a
	.zero		1
	.zero		1


	//----- nvinfo : EIATTR_EXIT_INSTR_OFFSETS
	.align		4
        /*0038*/ 	.byte	0x04, 0x1c
        /*003a*/ 	.short	(.L_44 - .L_43)


	//   ....[0]....
.L_43:
        /*003c*/ 	.word	0x00000ed0


	//----- nvinfo : EIATTR_CRS_STACK_SIZE
	.align		4
.L_44:
        /*0040*/ 	.byte	0x04, 0x1e
        /*0042*/ 	.short	(.L_46 - .L_45)
.L_45:
        /*0044*/ 	.word	0x00000000


	//----- nvinfo : EIATTR_CBANK_PARAM_SIZE
	.align		4
.L_46:
        /*0048*/ 	.byte	0x03, 0x19
        /*004a*/ 	.short	0x0010


	//----- nvinfo : EIATTR_PARAM_CBANK
	.align		4
        /*004c*/ 	.byte	0x04, 0x0a
        /*004e*/ 	.short	(.L_48 - .L_47)
	.align		4
.L_47:
        /*0050*/ 	.word	index@(.nv.constant0._Z8initPRNGiP17curandStateXORWOW)
        /*0054*/ 	.short	0x0380
        /*0056*/ 	.short	0x0010


	//----- nvinfo : EIATTR_SW_WAR
	.align		4
.L_48:
        /*0058*/ 	.byte	0x04, 0x36
        /*005a*/ 	.short	(.L_50 - .L_49)
.L_49:
        /*005c*/ 	.word	0x00000008
.L_50:


//--------------------- .nv.callgraph             --------------------------
	.section	.nv.callgraph,"",@"SHT_CUDA_CALLGRAPH"
	.align	4
	.sectionentsize	8
	.align		4
        /*0000*/ 	.word	0x00000000
	.align		4
        /*0004*/ 	.word	0xffffffff
	.align		4
        /*0008*/ 	.word	0x00000000
	.align		4
        /*000c*/ 	.word	0xfffffffe
	.align		4
        /*0010*/ 	.word	0x00000000
	.align		4
        /*0014*/ 	.word	0xfffffffd
	.align		4
        /*0018*/ 	.word	0x00000000
	.align		4
        /*001c*/ 	.word	0xfffffffc


//--------------------- .nv.constant4             --------------------------
	.section	.nv.constant4,"a",@progbits
	.align	8
	.align		8
.nv.constant4:
        /*0000*/ 	.dword	precalc_xorwow_matrix
	.align		8
        /*0008*/ 	.dword	precalc_xorwow_offset_matrix
	.align		8
        /*0010*/ 	.dword	mrg32k3aM1
	.align		8
        /*0018*/ 	.dword	mrg32k3aM2
	.align		8
        /*0020*/ 	.dword	mrg32k3aM1SubSeq
	.align		8
        /*0028*/ 	.dword	mrg32k3aM2SubSeq
	.align		8
        /*0030*/ 	.dword	mrg32k3aM1Seq
	.align		8
        /*0038*/ 	.dword	mrg32k3aM2Seq


//--------------------- .nv.constant3             --------------------------
	.section	.nv.constant3,"a",@progbits
	.align	8
.nv.constant3:
	.type		__cr_lgamma_table,@object
	.size		__cr_lgamma_table,(.L_8 - __cr_lgamma_table)
__cr_lgamma_table:
        /*0000*/ 	.byte	0x00, 0x00, 0x00, 0x00, 0x00, 0x00, 0x00, 0x00, 0x00, 0x00, 0x00, 0x00, 0x00, 0x00, 0x00, 0x00
        /*0010*/ 	.byte	0xef, 0x39, 0xfa, 0xfe, 0x42, 0x2e, 0xe6, 0x3f, 0x02, 0x20, 0x2a, 0xfa, 0x0b, 0xab, 0xfc, 0x3f
        /*0020*/ 	.byte	0xf9, 0x2c, 0x92, 0x7c, 0xa7, 0x6c, 0x09, 0x40, 0xc9, 0x79, 0x44, 0x3c, 0x64, 0x26, 0x13, 0x40
        /*0030*/ 	.byte	0xca, 0x01, 0xcf, 0x3a, 0x27, 0x51, 0x1a, 0x40, 0x30, 0xcc, 0x2d, 0xf3, 0xe1, 0x0c, 0x21, 0x40
        /*0040*/ 	.byte	0x0d, 0xb7, 0xfc, 0x82, 0x8e, 0x35, 0x25, 0x40
.L_8:


//--------------------- .text._Z16generate_uniformiPfP17curandStateXORWOW --------------------------
	.section	.text._Z16generate_uniformiPfP17curandStateXORWOW,"ax",@progbits
	.align	128
        .global         _Z16generate_uniformiPfP17curandStateXORWOW
        .type           _Z16generate_uniformiPfP17curandStateXORWOW,@function
        .size           _Z16generate_uniformiPfP17curandStateXORWOW,(.L_x_13 - _Z16generate_uniformiPfP17curandStateXORWOW)
        .other          _Z16generate_uniformiPfP17curandStateXORWOW,@"STO_CUDA_ENTRY STV_DEFAULT"
_Z16generate_uniformiPfP17curandStateXORWOW:
.text._Z16generate_uniformiPfP17curandStateXORWOW:
[----:B------:R-:W-:Y:S01]  /*0000*/  LDC R1, c[0x0][0x37c] ;  /* 0x0000df00ff017b82 */ /* 0x000fe20000000800 */
[----:B------:R-:W0:Y:S07]  /*0010*/  S2R R19, SR_TID.X ;  /* 0x0000000000137919 */ /* 0x000e2e0000002100 */
[----:B------:R-:W0:Y:S01]  /*0020*/  S2UR UR6, SR_CTAID.X ;  /* 0x00000000000679c3 */ /* 0x000e220000002500 */
[----:B------:R-:W1:Y:S01]  /*0030*/  LDCU.64 UR4, c[0x0][0x358] ;  /* 0x00006b00ff0477ac */ /* 0x000e620008000a00 */
[----:B------:R-:W2:Y:S06]  /*0040*/  LDCU UR7, c[0x0][0x380] ;  /* 0x00007000ff0777ac */ /* 0x000eac0008000800 */
[----:B------:R-:W0:Y:S08]  /*0050*/  LDC R0, c[0x0][0x360] ;  /* 0x0000d800ff007b82 */ /* 0x000e300000000800 */
[----:B------:R-:W3:Y:S01]  /*0060*/  LDC.64 R4, c[0x0][0x390] ;  /* 0x0000e400ff047b82 */ /* 0x000ee20000000a00 */
[----:B0-----:R-:W-:-:S04]  /*0070*/  IMAD R19, R0, UR6, R19 ;  /* 0x0000000600137c24 */ /* 0x001fc8000f8e0213 */
[----:B---3--:R-:W-:-:S05]  /*0080*/  IMAD.WIDE.U32 R4, R19, 0x30, R4 ;  /* 0x0000003013047825 */ /* 0x008fca00078e0004 */
[----:B-1----:R0:W5:Y:S04]  /*0090*/  LDG.E R17, desc[UR4][R4.64+0x20] ;  /* 0x0000200404117981 */ /* 0x002168000c1e1900 */
[----:B------:R0:W5:Y:S04]  /*00a0*/  LDG.E.64 R6, desc[UR4][R4.64+0x28] ;  /* 0x0000280404067981 */ /* 0x000168000c1e1b00 */
[----:B------:R0:W5:Y:S04]  /*00b0*/  LDG.E.64 R2, desc[UR4][R4.64] ;  /* 0x0000000404027981 */ /* 0x000168000c1e1b00 */
[----:B------:R0:W5:Y:S04]  /*00c0*/  LDG.E.64 R12, desc[UR4][R4.64+0x8] ;  /* 0x00000804040c7981 */ /* 0x000168000c1e1b00 */
[----:B------:R0:W5:Y:S04]  /*00d0*/  LDG.E.64 R14, desc[UR4][R4.64+0x10] ;  /* 0x00001004040e7981 */ /* 0x000168000c1e1b00 */
[----:B------:R0:W5:Y:S01]  /*00e0*/  LDG.E.64 R8, desc[UR4][R4.64+0x18] ;  /* 0x0000180404087981 */ /* 0x000162000c1e1b00 */
[----:B--2---:R-:W-:Y:S01]  /*00f0*/  ISETP.GE.AND P0, PT, R19, UR7, PT ;  /* 0x0000000713007c0c */ /* 0x004fe2000bf06270 */
[----:B------:R-:W-:-:S12]  /*0100*/  BSSY.RECONVERGENT B0, `(.L_x_0) ;  /* 0x000001c000007945 */ /* 0x000fd80003800200 */
[----:B0-----:R-:W-:Y:S05]  /*0110*/  @P0 BRA `(.L_x_1) ;  /* 0x0000000000680947 */ /* 0x001fea0003800000 */
[----:B------:R-:W0:Y:S01]  /*0120*/  LDC.64 R10, c[0x0][0x388] ;  /* 0x0000e200ff0a7b82 */ /* 0x000e220000000a00 */
[----:B------:R-:W1:Y:S01]  /*0130*/  LDCU UR6, c[0x0][0x370] ;  /* 0x00006e00ff0677ac */ /* 0x000e620008000800 */
[----:B------:R-:W-:Y:S01]  /*0140*/  BSSY.RECONVERGENT B1, `(.L_x_1) ;  /* 0x0000017000017945 */ /* 0x000fe20003800200 */
[----:B-1----:R-:W-:-:S07]  /*0150*/  IMAD R0, R0, UR6, RZ ;  /* 0x0000000600007c24 */ /* 0x002fce000f8e02ff */
.L_x_2:
[----:B-----5:R-:W-:Y:S01]  /*0160*/  SHF.R.U32.HI R16, RZ, 0x2, R3 ;  /* 0x00000002ff107819 */ /* 0x020fe20000011603 */
[----:B------:R-:W-:Y:S02]  /*0170*/  IMAD.SHL.U32 R18, R15, 0x10, RZ ;  /* 0x000000100f127824 */ /* 0x000fe400078e00ff */
[----:B------:R-:W-:Y:S01]  /*0180*/  VIADD R2, R2, 0x587c5 ;  /* 0x000587c502027836 */ /* 0x000fe20000000000 */
[----:B------:R-:W-:Y:S01]  /*0190*/  LOP3.LUT R16, R16, R3, RZ, 0x3c, !PT ;  /* 0x0000000310107212 */ /* 0x000fe200078e3cff */
[----:B01----:R-:W-:Y:S01]  /*01a0*/  IMAD.WIDE R20, R19, 0x4, R10 ;  /* 0x0000000413147825 */ /* 0x003fe200078e020a */
[----:B------:R-:W-:Y:S02]  /*01b0*/  IADD3 R19, PT, PT, R0, R19, RZ ;  /* 0x0000001300137210 */ /* 0x000fe40007ffe0ff */
[----:B------:R-:W-:Y:S02]  /*01c0*/  SHF.L.U32 R3, R16, 0x1, RZ ;  /* 0x0000000110037819 */ /* 0x000fe400000006ff */
[----:B------:R-:W-:-:S02]  /*01d0*/  ISETP.GE.AND P0, PT, R19, UR7, PT ;  /* 0x0000000713007c0c */ /* 0x000fc4000bf06270 */
[----:B------:R-:W-:-:S04]  /*01e0*/  LOP3.LUT R3, R15, R18, R3, 0x96, !PT ;  /* 0x000000120f037212 */ /* 0x000fc800078e9603 */
[----:B------:R-:W-:Y:S01]  /*01f0*/  LOP3.LUT R23, R3, R16, RZ, 0x3c, !PT ;  /* 0x0000001003177212 */ /* 0x000fe200078e3cff */
[----:B------:R-:W-:-:S03]  /*0200*/  IMAD.MOV.U32 R16, RZ, RZ, 0x2f800000 ;  /* 0x2f800000ff107424 */ /* 0x000fc600078e00ff */
[----:B------:R-:W-:-:S04]  /*0210*/  IADD3 R3, PT, PT, R23, R2, RZ ;  /* 0x0000000217037210 */ /* 0x000fc80007ffe0ff */
[----:B------:R-:W-:-:S05]  /*0220*/  I2FP.F32.U32 R3, R3 ;  /* 0x0000000300037245 */ /* 0x000fca0000201000 */
[----:B------:R-:W-:Y:S01]  /*0230*/  FFMA R25, R3, R16, 1.1641532182693481445e-10 ;  /* 0x2f00000003197423 */ /* 0x000fe20000000010 */
[----:B------:R-:W-:Y:S01]  /*0240*/  IMAD.MOV.U32 R3, RZ, RZ, R12 ;  /* 0x000000ffff037224 */ /* 0x000fe200078e000c */
[----:B------:R-:W-:Y:S01]  /*0250*/  MOV R12, R13 ;  /* 0x0000000d000c7202 */ /* 0x000fe20000000f00 */
[----:B------:R-:W-:Y:S01]  /*0260*/  IMAD.MOV.U32 R13, RZ, RZ, R14 ;  /* 0x000000ffff0d7224 */ /* 0x000fe200078e000e */
[----:B------:R-:W-:Y:S01]  /*0270*/  MOV R14, R15 ;  /* 0x0000000f000e7202 */ /* 0x000fe20000000f00 */
[----:B------:R1:W-:Y:S01]  /*0280*/  STG.E desc[UR4][R20.64], R25 ;  /* 0x0000001914007986 */ /* 0x0003e2000c101904 */
[----:B------:R-:W-:Y:S01]  /*0290*/  IMAD.MOV.U32 R15, RZ, RZ, R23 ;  /* 0x000000ffff0f7224 */ /* 0x000fe200078e0017 */
[----:B------:R-:W-:Y:S06]  /*02a0*/  @!P0 BRA `(.L_x_2) ;  /* 0xfffffffc00ac8947 */ /* 0x000fec000383ffff */
[----:B------:R-:W-:Y:S05]  /*02b0*/  BSYNC.RECONVERGENT B1 ;  /* 0x0000000000017941 */ /* 0x000fea0003800200 */
.L_x_1:
[----:B------:R-:W-:Y:S05]  /*02c0*/  BSYNC.RECONVERGENT B0 ;  /* 0x0000000000007941 */ /* 0x000fea0003800200 */
.L_x_0:
[----:B-----5:R-:W-:Y:S04]  /*02d0*/  STG.E.64 desc[UR4][R4.64], R2 ;  /* 0x0000000204007986 */ /* 0x020fe8000c101b04 */
[----:B------:R-:W-:Y:S04]  /*02e0*/  STG.E.64 desc[UR4][R4.64+0x8], R12 ;  /* 0x0000080c04007986 */ /* 0x000fe8000c101b04 */
[----:B------:R-:W-:Y:S04]  /*02f0*/  STG.E.64 desc[UR4][R4.64+0x10], R14 ;  /* 0x0000100e04007986 */ /* 0x000fe8000c101b04 */
[----:B------:R-:W-:Y:S04]  /*0300*/  STG.E.64 desc[UR4][R4.64+0x18], R8 ;  /* 0x0000180804007986 */ /* 0x000fe8000c101b04 */
[----:B------:R-:W-:Y:S04]  /*0310*/  STG.E.64 desc[UR4][R4.64+0x28], R6 ;  /* 0x0000280604007986 */ /* 0x000fe8000c101b04 */
[----:B------:R-:W-:Y:S01]  /*0320*/  STG.E desc[UR4][R4.64+0x20], R17 ;  /* 0x0000201104007986 */ /* 0x000fe2000c101904 */
[----:B------:R-:W-:Y:S05]  /*0330*/  EXIT ;  /* 0x000000000000794d */ /* 0x000fea0003800000 */
.L_x_3:
[----:B------:R-:W-:-:S00]  /*0340*/  BRA `(.L_x_3) ;  /* 0xfffffffc00fc7947 */ /* 0x000fc0000383ffff */
[----:B------:R-:W-:-:S00]  /*0350*/  NOP ;  /* 0x0000000000007918 */ /* 0x000fc00000000000 */
        /* <DEDUP_REMOVED lines=10> */
.L_x_13:


//--------------------- .text._Z8initPRNGiP17curandStateXORWOW --------------------------
	.section	.text._Z8initPRNGiP17curandStateXORWOW,"ax",@progbits
	.align	128
        .global         _Z8initPRNGiP17curandStateXORWOW
        .type           _Z8initPRNGiP17curandStateXORWOW,@function
        .size           _Z8initPRNGiP17curandStateXORWOW,(.L_x_14 - _Z8initPRNGiP17curandStateXORWOW)
        .other          _Z8initPRNGiP17curandStateXORWOW,@"STO_CUDA_ENTRY STV_DEFAULT"
_Z8initPRNGiP17curandStateXORWOW:
.text._Z8initPRNGiP17curandStateXORWOW:
[----:B------:R-:W-:Y:S01]  /*0000*/  LDC R1, c[0x0][0x37c] ;  /* 0x0000df00ff017b82 */ /* 0x000fe20000000800 */
[----:B------:R-:W0:Y:S07]  /*0010*/  S2R R0, SR_TID.X ;  /* 0x0000000000007919 */ /* 0x000e2e0000002100 */
[----:B------:R-:W1:Y:S01]  /*0020*/  LDC R4, c[0x0][0x380] ;  /* 0x0000e000ff047b82 */ /* 0x000e620000000800 */
[----:B------:R-:W2:Y:S01]  /*0030*/  LDCU.64 UR4, c[0x0][0x358] ;  /* 0x00006b00ff0477ac */ /* 0x000ea20008000a00 */
[----:B------:R-:W-:Y:S06]  /*0040*/  BSSY.RECONVERGENT B0, `(.L_x_4) ;  /* 0x00000e5000007945 */ /* 0x000fec0003800200 */
[----:B------:R-:W0:Y:S08]  /*0050*/  S2UR UR6, SR_CTAID.X ;  /* 0x00000000000679c3 */ /* 0x000e300000002500 */
[----:B------:R-:W0:Y:S08]  /*0060*/  LDC R3, c[0x0][0x360] ;  /* 0x0000d800ff037b82 */ /* 0x000e300000000800 */
[----:B------:R-:W3:Y:S01]  /*0070*/  LDC.64 R6, c[0x0][0x388] ;  /* 0x0000e200ff067b82 */ /* 0x000ee20000000a00 */
[----:B-1----:R-:W-:-:S02]  /*0080*/  LOP3.LUT R2, R4, 0xaad26b49, RZ, 0x3c, !PT ;  /* 0xaad26b4904027812 */ /* 0x002fc400078e3cff */
[----:B------:R-:W-:Y:S01]  /*0090*/  ISETP.GT.AND P0, PT, R4, -0x1, PT ;  /* 0xffffffff0400780c */ /* 0x000fe20003f04270 */
[----:B------:R-:W-:Y:S02]  /*00a0*/  IMAD.MOV.U32 R4, RZ, RZ, -0x266e14b1 ;  /* 0xd991eb4fff047424 */ /* 0x000fe400078e00ff */
[----:B------:R-:W-:-:S04]  /*00b0*/  IMAD R2, R2, 0x4182bed5, RZ ;  /* 0x4182bed502027824 */ /* 0x000fc800078e02ff */
[C---:B------:R-:W-:Y:S01]  /*00c0*/  VIADD R5, R2.reuse, 0x75bcd15 ;  /* 0x075bcd1502057836 */ /* 0x040fe20000000000 */
[C---:B------:R-:W-:Y:S01]  /*00d0*/  LOP3.LUT R8, R2.reuse, 0x159a55e5, RZ, 0x3c, !PT ;  /* 0x159a55e502087812 */ /* 0x040fe200078e3cff */
[----:B------:R-:W-:Y:S02]  /*00e0*/  VIADD R11, R2, 0x583f19 ;  /* 0x00583f19020b7836 */ /* 0x000fe40000000000 */
[----:B0-----:R-:W-:Y:S01]  /*00f0*/  IMAD R0, R3, UR6, R0 ;  /* 0x0000000603007c24 */ /* 0x001fe2000f8e0200 */
[----:B------:R-:W-:-:S04]  /*0100*/  SEL R3, R4, 0x8bf16996, P0 ;  /* 0x8bf1699604037807 */ /* 0x000fc80000000000 */
[C---:B------:R-:W-:Y:S01]  /*0110*/  IADD3 R4, PT, PT, R3.reuse, 0x64f0c9, R2 ;  /* 0x0064f0c903047810 */ /* 0x040fe20007ffe002 */
[C---:B------:R-:W-:Y:S01]  /*0120*/  VIADD R9, R3.reuse, 0x1f123bb5 ;  /* 0x1f123bb503097836 */ /* 0x040fe20000000000 */
[----:B------:R-:W-:Y:S01]  /*0130*/  LOP3.LUT R10, R3, 0x5491333, RZ, 0x3c, !PT ;  /* 0x05491333030a7812 */ /* 0x000fe200078e3cff */
[C---:B---3--:R-:W-:Y:S01]  /*0140*/  IMAD.WIDE.U32 R6, R0.reuse, 0x30, R6 ;  /* 0x0000003000067825 */ /* 0x048fe200078e0006 */
[----:B------:R-:W-:-:S04]  /*0150*/  ISETP.NE.AND P0, PT, R0, RZ, PT ;  /* 0x000000ff0000720c */ /* 0x000fc80003f05270 */
[----:B--2---:R0:W-:Y:S04]  /*0160*/  STG.E.64 desc[UR4][R6.64], R4 ;  /* 0x0000000406007986 */ /* 0x0041e8000c101b04 */
[----:B------:R0:W-:Y:S04]  /*0170*/  STG.E.64 desc[UR4][R6.64+0x8], R8 ;  /* 0x0000080806007986 */ /* 0x0001e8000c101b04 */
[----:B------:R0:W-:Y:S01]  /*0180*/  STG.E.64 desc[UR4][R6.64+0x10], R10 ;  /* 0x0000100a06007986 */ /* 0x0001e2000c101b04 */
[----:B------:R-:W-:Y:S05]  /*0190*/  @!P0 BRA `(.L_x_5) ;  /* 0x0000000c003c8947 */ /* 0x000fea0003800000 */
[----:B------:R-:W-:-:S07]  /*01a0*/  CS2R R12, SRZ ;  /* 0x00000000000c7805 */ /* 0x000fce000001ff00 */
.L_x_11:
[----:B-1----:R-:W-:Y:S01]  /*01b0*/  LOP3.LUT R2, R0, 0x3, RZ, 0xc0, !PT ;  /* 0x0000000300027812 */ /* 0x002fe200078ec0ff */
[----:B------:R-:W-:Y:S03]  /*01c0*/  BSSY.RECONVERGENT B1, `(.L_x_6) ;  /* 0x00000c6000017945 */ /* 0x000fe60003800200 */
[----:B------:R-:W-:-:S04]  /*01d0*/  ISETP.NE.U32.AND P0, PT, R2, RZ, PT ;  /* 0x000000ff0200720c */ /* 0x000fc80003f05070 */
[----:B------:R-:W-:-:S13]  /*01e0*/  ISETP.NE.AND.EX P0, PT, RZ, RZ, PT, P0 ;  /* 0x000000ffff00720c */ /* 0x000fda0003f05300 */
[----:B------:R-:W-:Y:S05]  /*01f0*/  @!P0 BRA `(.L_x_7) ;  /* 0x0000000c00088947 */ /* 0x000fea0003800000 */
[----:B0-----:R-:W0:Y:S01]  /*0200*/  LDC.64 R8, c[0x4][RZ] ;  /* 0x01000000ff087b82 */ /* 0x001e220000000a00 */
[----:B------:R-:W-:Y:S02]  /*0210*/  IMAD.MOV.U32 R14, RZ, RZ, RZ ;  /* 0x000000ffff0e7224 */ /* 0x000fe400078e00ff */
[----:B0-----:R-:W-:-:S07]  /*0220*/  IMAD.WIDE.U32 R8, R12, 0xc80, R8 ;  /* 0x00000c800c087825 */ /* 0x001fce00078e0008 */
.L_x_10:
[----:B-1----:R-:W-:Y:S01]  /*0230*/  IMAD.MOV.U32 R15, RZ, RZ, RZ ;  /* 0x000000ffff0f7224 */ /* 0x002fe200078e00ff */
[----:B------:R-:W-:Y:S01]  /*0240*/  CS2R R2, SRZ ;  /* 0x0000000000027805 */ /* 0x000fe2000001ff00 */
[----:B------:R-:W-:Y:S01]  /*0250*/  IMAD.MOV.U32 R17, RZ, RZ, RZ ;  /* 0x000000ffff117224 */ /* 0x000fe200078e00ff */
[----:B------:R-:W-:-:S07]  /*0260*/  CS2R R4, SRZ ;  /* 0x0000000000047805 */ /* 0x000fce000001ff00 */
.L_x_9:
[----:B------:R-:W-:-:S05]  /*0270*/  IMAD.WIDE.U32 R10, R17, 0x4, R6 ;  /* 0x00000004110a7825 */ /* 0x000fca00078e0006 */
[----:B------:R0:W5:Y:S01]  /*0280*/  LDG.E R16, desc[UR4][R10.64+0x4] ;  /* 0x000004040a107981 */ /* 0x000162000c1e1900 */
[----:B------:R-:W-:-:S07]  /*0290*/  IMAD.MOV.U32 R19, RZ, RZ, RZ ;  /* 0x000000ffff137224 */ /* 0x000fce00078e00ff */
.L_x_8:
[----:B-----5:R-:W-:Y:S01]  /*02a0*/  SHF.R.U32.HI R24, RZ, R19, R16 ;  /* 0x00000013ff187219 */ /* 0x020fe20000011610 */
[----:B0-----:R-:W-:-:S03]  /*02b0*/  IMAD.SHL.U32 R10, R17, 0x20, RZ ;  /* 0x00000020110a7824 */ /* 0x001fc600078e00ff */
[----:B------:R-:W-:Y:S01]  /*02c0*/  LOP3.LUT R11, R24, 0x1, RZ, 0xc0, !PT ;  /* 0x00000001180b7812 */ /* 0x000fe200078ec0ff */
[----:B------:R-:W-:-:S03]  /*02d0*/  IMAD.IADD R10, R10, 0x1, R19 ;  /* 0x000000010a0a7824 */ /* 0x000fc600078e0213 */
[----:B------:R-:W-:Y:S01]  /*02e0*/  ISETP.NE.U32.AND P0, PT, R11, 0x1, PT ;  /* 0x000000010b00780c */ /* 0x000fe20003f05070 */
[----:B------:R-:W-:-:S03]  /*02f0*/  IMAD R11, R10, 0x5, RZ ;  /* 0x000000050a0b7824 */ /* 0x000fc600078e02ff */
[----:B------:R-:W-:Y:S01]  /*0300*/  R2P PR, R24, 0x7e ;  /* 0x0000007e18007804 */ /* 0x000fe20000000000 */
[----:B------:R-:W-:-:S08]  /*0310*/  IMAD.WIDE.U32 R10, R11, 0x4, R8 ;  /* 0x000000040b0a7825 */ /* 0x000fd000078e0008 */
[----:B------:R-:W2:Y:S04]  /*0320*/  @!P0 LDG.E R18, desc[UR4][R10.64] ;  /* 0x000000040a128981 */ /* 0x000ea8000c1e1900 */
[----:B------:R-:W3:Y:S04]  /*0330*/  @!P0 LDG.E R20, desc[UR4][R10.64+0x10] ;  /* 0x000010040a148981 */ /* 0x000ee8000c1e1900 */
[----:B------:R-:W4:Y:S04]  /*0340*/  @P1 LDG.E R22, desc[UR4][R10.64+0x14] ;  /* 0x000014040a161981 */ /* 0x000f28000c1e1900 */
[----:B------:R-:W4:Y:S04]  /*0350*/  @P2 LDG.E R26, desc[UR4][R10.64+0x28] ;  /* 0x000028040a1a2981 */ /* 0x000f28000c1e1900 */
[----:B------:R-:W4:Y:S04]  /*0360*/  @!P0 LDG.E R21, desc[UR4][R10.64+0x4] ;  /* 0x000004040a158981 */ /* 0x000f28000c1e1900 */
[----:B------:R-:W4:Y:S04]  /*0370*/  @!P0 LDG.E R23, desc[UR4][R10.64+0xc] ;  /* 0x00000c040a178981 */ /* 0x000f28000c1e1900 */
[----:B------:R-:W4:Y:S04]  /*0380*/  @P1 LDG.E R25, desc[UR4][R10.64+0x18] ;  /* 0x000018040a191981 */ /* 0x000f28000c1e1900 */
[----:B------:R-:W4:Y:S04]  /*0390*/  @P3 LDG.E R28, desc[UR4][R10.64+0x3c] ;  /* 0x00003c040a1c3981 */ /* 0x000f28000c1e1900 */
[----:B------:R-:W4:Y:S01]  /*03a0*/  @P6 LDG.E R27, desc[UR4][R10.64+0x7c] ;  /* 0x00007c040a1b6981 */ /* 0x000f22000c1e1900 */
[----:B--2---:R-:W-:-:S03]  /*03b0*/  @!P0 LOP3.LUT R15, R15, R18, RZ, 0x3c, !PT ;  /* 0x000000120f0f8212 */ /* 0x004fc600078e3cff */
[----:B------:R-:W2:Y:S01]  /*03c0*/  @!P0 LDG.E R18, desc[UR4][R10.64+0x8] ;  /* 0x000008040a128981 */ /* 0x000ea2000c1e1900 */
[----:B---3--:R-:W-:-:S03]  /*03d0*/  @!P0 LOP3.LUT R3, R3, R20, RZ, 0x3c, !PT ;  /* 0x0000001403038212 */ /* 0x008fc600078e3cff */
[----:B------:R-:W3:Y:S01]  /*03e0*/  @P1 LDG.E R20, desc[UR4][R10.64+0x24] ;  /* 0x000024040a141981 */ /* 0x000ee2000c1e1900 */
[----:B----4-:R-:W-:-:S03]  /*03f0*/  @P1 LOP3.LUT R15, R15, R22, RZ, 0x3c, !PT ;  /* 0x000000160f0f1212 */ /* 0x010fc600078e3cff */
[----:B------:R-:W4:Y:S01]  /*0400*/  @P2 LDG.E R22, desc[UR4][R10.64+0x38] ;  /* 0x000038040a162981 */ /* 0x000f22000c1e1900 */
[----:B------:R-:W-:-:S03]  /*0410*/  @P2 LOP3.LUT R15, R15, R26, RZ, 0x3c, !PT ;  /* 0x0000001a0f0f2212 */ /* 0x000fc600078e3cff */
[----:B------:R-:W4:Y:S01]  /*0420*/  @P4 LDG.E R26, desc[UR4][R10.64+0x50] ;  /* 0x000050040a1a4981 */ /* 0x000f22000c1e1900 */
[----:B------:R-:W-:-:S03]  /*0430*/  @!P0 LOP3.LUT R4, R4, R21, RZ, 0x3c, !PT ;  /* 0x0000001504048212 */ /* 0x000fc600078e3cff */
[----:B------:R-:W4:Y:S01]  /*0440*/  @P1 LDG.E R21, desc[UR4][R10.64+0x20] ;  /* 0x000020040a151981 */ /* 0x000f22000c1e1900 */
[----:B------:R-:W-:-:S03]  /*0450*/  @!P0 LOP3.LUT R2, R2, R23, RZ, 0x3c, !PT ;  /* 0x0000001702028212 */ /* 0x000fc600078e3cff */
[----:B------:R-:W4:Y:S01]  /*0460*/  @P2 LDG.E R23, desc[UR4][R10.64+0x2c] ;  /* 0x00002c040a172981 */ /* 0x000f22000c1e1900 */
[----:B------:R-:W-:-:S03]  /*0470*/  @P1 LOP3.LUT R4, R4, R25, RZ, 0x3c, !PT ;  /* 0x0000001904041212 */ /* 0x000fc600078e3cff */
[----:B------:R-:W4:Y:S01]  /*0480*/  @P2 LDG.E R25, desc[UR4][R10.64+0x34] ;  /* 0x000034040a192981 */ /* 0x000f22000c1e1900 */
[----:B--2---:R-:W-:-:S03]  /*0490*/  @!P0 LOP3.LUT R5, R5, R18, RZ, 0x3c, !PT ;  /* 0x0000001205058212 */ /* 0x004fc600078e3cff */
[----:B------:R-:W2:Y:S01]  /*04a0*/  @P1 LDG.E R18, desc[UR4][R10.64+0x1c] ;  /* 0x00001c040a121981 */ /* 0x000ea2000c1e1900 */
[----:B---3--:R-:W-:-:S03]  /*04b0*/  @P1 LOP3.LUT R3, R3, R20, RZ, 0x3c, !PT ;  /* 0x0000001403031212 */ /* 0x008fc600078e3cff */
[----:B------:R-:W3:Y:S01]  /*04c0*/  @P2 LDG.E R20, desc[UR4][R10.64+0x30] ;  /* 0x000030040a142981 */ /* 0x000ee2000c1e1900 */
[----:B----4-:R-:W-:-:S03]  /*04d0*/  @P2 LOP3.LUT R3, R3, R22, RZ, 0x3c, !PT ;  /* 0x0000001603032212 */ /* 0x010fc600078e3cff */
[----:B------:R-:W4:Y:S01]  /*04e0*/  @P3 LDG.E R22, desc[UR4][R10.64+0x4c] ;  /* 0x00004c040a163981 */ /* 0x000f22000c1e1900 */
[----:B------:R-:W-:-:S04]  /*04f0*/  @P3 LOP3.LUT R15, R15, R28, RZ, 0x3c, !PT ;  /* 0x0000001c0f0f3212 */ /* 0x000fc800078e3cff */
[----:B------:R-:W-:Y:S02]  /*0500*/  @P4 LOP3.LUT R15, R15, R26, RZ, 0x3c, !PT ;  /* 0x0000001a0f0f4212 */ /* 0x000fe400078e3cff */
[----:B------:R-:W-:Y:S01]  /*0510*/  @P1 LOP3.LUT R2, R2, R21, RZ, 0x3c, !PT ;  /* 0x0000001502021212 */ /* 0x000fe200078e3cff */
[----:B------:R-:W4:Y:S04]  /*0520*/  @P5 LDG.E R26, desc[UR4][R10.64+0x64] ;  /* 0x000064040a1a5981 */ /* 0x000f28000c1e1900 */
[----:B------:R-:W4:Y:S01]  /*0530*/  @P3 LDG.E R21, desc[UR4][R10.64+0x40] ;  /* 0x000040040a153981 */ /* 0x000f22000c1e1900 */
[----:B------:R-:W-:Y:S02]  /*0540*/  @P2 LOP3.LUT R4, R4, R23, RZ, 0x3c, !PT ;  /* 0x0000001704042212 */ /* 0x000fe400078e3cff */
[----:B------:R-:W-:Y:S01]  /*0550*/  @P2 LOP3.LUT R2, R2, R25, RZ, 0x3c, !PT ;  /* 0x0000001902022212 */ /* 0x000fe200078e3cff */
[----:B------:R-:W4:Y:S04]  /*0560*/  @P3 LDG.E R23, desc[UR4][R10.64+0x48] ;  /* 0x000048040a173981 */ /* 0x000f28000c1e1900 */
[----:B------:R-:W4:Y:S01]  /*0570*/  @P4 LDG.E R25, desc[UR4][R10.64+0x54] ;  /* 0x000054040a194981 */ /* 0x000f22000c1e1900 */
[----:B--2---:R-:W-:-:S03]  /*0580*/  @P1 LOP3.LUT R5, R5, R18, RZ, 0x3c, !PT ;  /* 0x0000001205051212 */ /* 0x004fc600078e3cff */
[----:B------:R-:W2:Y:S01]  /*0590*/  @P3 LDG.E R18, desc[UR4][R10.64+0x44] ;  /* 0x000044040a123981 */ /* 0x000ea2000c1e1900 */
[----:B---3--:R-:W-:-:S03]  /*05a0*/  @P2 LOP3.LUT R5, R5, R20, RZ, 0x3c, !PT ;  /* 0x0000001405052212 */ /* 0x008fc600078e3cff */
[----:B------:R-:W3:Y:S01]  /*05b0*/  @P4 LDG.E R20, desc[UR4][R10.64+0x58] ;  /* 0x000058040a144981 */ /* 0x000ee2000c1e1900 */
[----:B----4-:R-:W-:-:S03]  /*05c0*/  @P3 LOP3.LUT R3, R3, R22, RZ, 0x3c, !PT ;  /* 0x0000001603033212 */ /* 0x010fc600078e3cff */
[----:B------:R-:W4:Y:S01]  /*05d0*/  @P4 LDG.E R22, desc[UR4][R10.64+0x60] ;  /* 0x000060040a164981 */ /* 0x000f22000c1e1900 */
[----:B------:R-:W-:Y:S02]  /*05e0*/  LOP3.LUT P0, RZ, R24, 0x80, RZ, 0xc0, !PT ;  /* 0x0000008018ff7812 */ /* 0x000fe4000780c0ff */
[----:B------:R-:W-:Y:S02]  /*05f0*/  @P5 LOP3.LUT R15, R15, R26, RZ, 0x3c, !PT ;  /* 0x0000001a0f0f5212 */ /* 0x000fe400078e3cff */
[----:B------:R-:W4:Y:S01]  /*0600*/  @P6 LDG.E R26, desc[UR4][R10.64+0x78] ;  /* 0x000078040a1a6981 */ /* 0x000f22000c1e1900 */
[----:B------:R-:W-:-:S03]  /*0610*/  @P3 LOP3.LUT R4, R4, R21, RZ, 0x3c, !PT ;  /* 0x0000001504043212 */ /* 0x000fc600078e3cff */
[----:B------:R-:W4:Y:S01]  /*0620*/  @P4 LDG.E R21, desc[UR4][R10.64+0x5c] ;  /* 0x00005c040a154981 */ /* 0x000f22000c1e1900 */
[----:B------:R-:W-:-:S03]  /*0630*/  @P3 LOP3.LUT R2, R2, R23, RZ, 0x3c, !PT ;  /* 0x0000001702023212 */ /* 0x000fc600078e3cff */
[----:B------:R-:W4:Y:S01]  /*0640*/  @P5 LDG.E R23, desc[UR4][R10.64+0x68] ;  /* 0x000068040a175981 */ /* 0x000f22000c1e1900 */
[----:B------:R-:W-:-:S03]  /*0650*/  @P4 LOP3.LUT R4, R4, R25, RZ, 0x3c, !PT ;  /* 0x0000001904044212 */ /* 0x000fc600078e3cff */
[----:B------:R-:W4:Y:S01]  /*0660*/  @P5 LDG.E R25, desc[UR4][R10.64+0x70] ;  /* 0x000070040a195981 */ /* 0x000f22000c1e1900 */
[----:B--2---:R-:W-:-:S03]  /*0670*/  @P3 LOP3.LUT R5, R5, R18, RZ, 0x3c, !PT ;  /* 0x0000001205053212 */ /* 0x004fc600078e3cff */
[----:B------:R-:W2:Y:S01]  /*0680*/  @P5 LDG.E R18, desc[UR4][R10.64+0x6c] ;  /* 0x00006c040a125981 */ /* 0x000ea2000c1e1900 */
[----:B---3--:R-:W-:-:S03]  /*0690*/  @P4 LOP3.LUT R5, R5, R20, RZ, 0x3c, !PT ;  /* 0x0000001405054212 */ /* 0x008fc600078e3cff */
[----:B------:R-:W3:Y:S01]  /*06a0*/  @P5 LDG.E R20, desc[UR4][R10.64+0x74] ;  /* 0x000074040a145981 */ /* 0x000ee2000c1e1900 */
[----:B----4-:R-:W-:-:S03]  /*06b0*/  @P4 LOP3.LUT R3, R3, R22, RZ, 0x3c, !PT ;  /* 0x0000001603034212 */ /* 0x010fc600078e3cff */
[----:B------:R-:W4:Y:S01]  /*06c0*/  @P0 LDG.E R22, desc[UR4][R10.64+0x8c] ;  /* 0x00008c040a160981 */ /* 0x000f22000c1e1900 */
[----:B------:R-:W-:-:S03]  /*06d0*/  @P6 LOP3.LUT R15, R15, R26, RZ, 0x3c, !PT ;  /* 0x0000001a0f0f6212 */ /* 0x000fc600078e3cff */
        /* <DEDUP_REMOVED lines=13> */
[----:B------:R-:W-:Y:S02]  /*07b0*/  @P6 LOP3.LUT R4, R4, R27, RZ, 0x3c, !PT ;  /* 0x0000001b04046212 */ /* 0x000fe400078e3cff */
[----:B------:R-:W-:Y:S02]  /*07c0*/  @P6 LOP3.LUT R2, R2, R21, RZ, 0x3c, !PT ;  /* 0x0000001502026212 */ /* 0x000fe400078e3cff */
[----:B------:R-:W-:Y:S02]  /*07d0*/  @P0 LOP3.LUT R4, R4, R23, RZ, 0x3c, !PT ;  /* 0x0000001704040212 */ /* 0x000fe400078e3cff */
[----:B------:R-:W-:Y:S02]  /*07e0*/  @P0 LOP3.LUT R2, R2, R25, RZ, 0x3c, !PT ;  /* 0x0000001902020212 */ /* 0x000fe400078e3cff */
[----:B--2---:R-:W-:Y:S02]  /*07f0*/  @P6 LOP3.LUT R5, R5, R18, RZ, 0x3c, !PT ;  /* 0x0000001205056212 */ /* 0x004fe400078e3cff */
[----:B---3--:R-:W-:-:S02]  /*0800*/  @P6 LOP3.LUT R3, R3, R20, RZ, 0x3c, !PT ;  /* 0x0000001403036212 */ /* 0x008fc400078e3cff */
[----:B----4-:R-:W-:Y:S02]  /*0810*/  @P0 LOP3.LUT R5, R5, R22, RZ, 0x3c, !PT ;  /* 0x0000001605050212 */ /* 0x010fe400078e3cff */
[----:B------:R-:W-:Y:S02]  /*0820*/  @P0 LOP3.LUT R3, R3, R26, RZ, 0x3c, !PT ;  /* 0x0000001a03030212 */ /* 0x000fe400078e3cff */
[----:B------:R-:W-:-:S13]  /*0830*/  R2P PR, R24.B1, 0x7f ;  /* 0x0000007f18007804 */ /* 0x000fda0000001000 */
[----:B------:R-:W2:Y:S04]  /*0840*/  @P0 LDG.E R18, desc[UR4][R10.64+0xa0] ;  /* 0x0000a0040a120981 */ /* 0x000ea8000c1e1900 */
[----:B------:R-:W3:Y:S04]  /*0850*/  @P1 LDG.E R22, desc[UR4][R10.64+0xb4] ;  /* 0x0000b4040a161981 */ /* 0x000ee8000c1e1900 */
[----:B------:R-:W4:Y:S04]  /*0860*/  @P2 LDG.E R26, desc[UR4][R10.64+0xc8] ;  /* 0x0000c8040a1a2981 */ /* 0x000f28000c1e1900 */
[----:B------:R-:W4:Y:S04]  /*0870*/  @P3 LDG.E R28, desc[UR4][R10.64+0xdc] ;  /* 0x0000dc040a1c3981 */ /* 0x000f28000c1e1900 */
[----:B------:R-:W4:Y:S04]  /*0880*/  @P0 LDG.E R23, desc[UR4][R10.64+0xa4] ;  /* 0x0000a4040a170981 */ /* 0x000f28000c1e1900 */
[----:B------:R-:W4:Y:S04]  /*0890*/  @P0 LDG.E R20, desc[UR4][R10.64+0xa8] ;  /* 0x0000a8040a140981 */ /* 0x000f28000c1e1900 */
[----:B------:R-:W4:Y:S04]  /*08a0*/  @P4 LDG.E R25, desc[UR4][R10.64+0xf0] ;  /* 0x0000f0040a194981 */ /* 0x000f28000c1e1900 */
        /* <DEDUP_REMOVED lines=21> */
[----:B------:R-:W-:Y:S02]  /*0a00*/  LOP3.LUT P0, RZ, R24, 0x8000, RZ, 0xc0, !PT ;  /* 0x0000800018ff7812 */ /* 0x000fe4000780c0ff */
[----:B----4-:R-:W-:Y:S01]  /*0a10*/  @P5 LOP3.LUT R15, R15, R26, RZ, 0x3c, !PT ;  /* 0x0000001a0f0f5212 */ /* 0x010fe200078e3cff */
[----:B------:R-:W4:Y:S04]  /*0a20*/  @P3 LDG.E R24, desc[UR4][R10.64+0xe4] ;  /* 0x0000e4040a183981 */ /* 0x000f28000c1e1900 */
[----:B------:R-:W2:Y:S01]  /*0a30*/  @P6 LDG.E R26, desc[UR4][R10.64+0x118] ;  /* 0x000118040a1a6981 */ /* 0x000ea2000c1e1900 */
        /* <DEDUP_REMOVED lines=8> */
[----:B---3--:R-:W-:-:S03]  /*0ac0*/  @P2 LOP3.LUT R3, R3, R22, RZ, 0x3c, !PT ;  /* 0x0000001603032212 */ /* 0x008fc600078e3cff */
[----:B------:R-:W3:Y:S01]  /*0ad0*/  @P4 LDG.E R22, desc[UR4][R10.64+0x100] ;  /* 0x000100040a164981 */ /* 0x000ee2000c1e1900 */
[----:B--2---:R-:W-:-:S03]  /*0ae0*/  @P6 LOP3.LUT R15, R15, R26, RZ, 0x3c, !PT ;  /* 0x0000001a0f0f6212 */ /* 0x004fc600078e3cff */
[----:B------:R-:W2:Y:S01]  /*0af0*/  @P0 LDG.E R26, desc[UR4][R10.64+0x12c] ;  /* 0x00012c040a1a0981 */ /* 0x000ea2000c1e1900 */
[----:B----4-:R-:W-:-:S03]  /*0b00*/  @P2 LOP3.LUT R2, R2, R23, RZ, 0x3c, !PT ;  /* 0x0000001702022212 */ /* 0x010fc600078e3cff */
[----:B------:R-:W4:Y:S01]  /*0b10*/  @P4 LDG.E R23, desc[UR4][R10.64+0xfc] ;  /* 0x0000fc040a174981 */ /* 0x000f22000c1e1900 */
[----:B------:R-:W-:-:S03]  /*0b20*/  @P2 LOP3.LUT R5, R5, R20, RZ, 0x3c, !PT ;  /* 0x0000001405052212 */ /* 0x000fc600078e3cff */
[----:B------:R-:W4:Y:S01]  /*0b30*/  @P4 LDG.E R20, desc[UR4][R10.64+0xf8] ;  /* 0x0000f8040a144981 */ /* 0x000f22000c1e1900 */
[----:B------:R-:W-:Y:S02]  /*0b40*/  @P3 LOP3.LUT R2, R2, R27, RZ, 0x3c, !PT ;  /* 0x0000001b02023212 */ /* 0x000fe400078e3cff */
[----:B------:R-:W-:Y:S01]  /*0b50*/  @P3 LOP3.LUT R4, R4, R25, RZ, 0x3c, !PT ;  /* 0x0000001904043212 */ /* 0x000fe200078e3cff */
[----:B------:R-:W4:Y:S01]  /*0b60*/  @P5 LDG.E R27, desc[UR4][R10.64+0x110] ;  /* 0x000110040a1b5981 */ /* 0x000f22000c1e1900 */
[----:B------:R-:W-:-:S03]  /*0b70*/  @P3 LOP3.LUT R5, R5, R24, RZ, 0x3c, !PT ;  /* 0x0000001805053212 */ /* 0x000fc600078e3cff */
[----:B------:R-:W4:Y:S04]  /*0b80*/  @P5 LDG.E R25, desc[UR4][R10.64+0x108] ;  /* 0x000108040a195981 */ /* 0x000f28000c1e1900 */
        /* <DEDUP_REMOVED lines=19> */
[----:B------:R-:W-:-:S05]  /*0cc0*/  VIADD R19, R19, 0x10 ;  /* 0x0000001013137836 */ /* 0x000fca0000000000 */
[----:B------:R-:W-:Y:S02]  /*0cd0*/  ISETP.NE.AND P1, PT, R19, 0x20, PT ;  /* 0x000000201300780c */ /* 0x000fe40003f25270 */
[----:B------:R-:W-:Y:S02]  /*0ce0*/  @P5 LOP3.LUT R3, R3, R18, RZ, 0x3c, !PT ;  /* 0x0000001203035212 */ /* 0x000fe400078e3cff */
[----:B------:R-:W-:Y:S02]  /*0cf0*/  @P6 LOP3.LUT R4, R4, R21, RZ, 0x3c, !PT ;  /* 0x0000001504046212 */ /* 0x000fe400078e3cff */
[----:B---3--:R-:W-:-:S04]  /*0d00*/  @P6 LOP3.LUT R3, R3, R22, RZ, 0x3c, !PT ;  /* 0x0000001603036212 */ /* 0x008fc800078e3cff */
[----:B--2---:R-:W-:Y:S02]  /*0d10*/  @P0 LOP3.LUT R3, R3, R26, RZ, 0x3c, !PT ;  /* 0x0000001a03030212 */ /* 0x004fe400078e3cff */
[----:B----4-:R-:W-:Y:S02]  /*0d20*/  @P6 LOP3.LUT R2, R2, R23, RZ, 0x3c, !PT ;  /* 0x0000001702026212 */ /* 0x010fe400078e3cff */
[----:B------:R-:W-:Y:S02]  /*0d30*/  @P6 LOP3.LUT R5, R5, R20, RZ, 0x3c, !PT ;  /* 0x0000001405056212 */ /* 0x000fe400078e3cff */
[----:B------:R-:W-:Y:S02]  /*0d40*/  @P0 LOP3.LUT R2, R2, R27, RZ, 0x3c, !PT ;  /* 0x0000001b02020212 */ /* 0x000fe400078e3cff */
[----:B------:R-:W-:Y:S02]  /*0d50*/  @P0 LOP3.LUT R4, R4, R25, RZ, 0x3c, !PT ;  /* 0x0000001904040212 */ /* 0x000fe400078e3cff */
[----:B------:R-:W-:Y:S01]  /*0d60*/  @P0 LOP3.LUT R5, R5, R24, RZ, 0x3c, !PT ;  /* 0x0000001805050212 */ /* 0x000fe200078e3cff */
[----:B------:R-:W-:Y:S06]  /*0d70*/  @P1 BRA `(.L_x_8) ;  /* 0xfffffff400481947 */ /* 0x000fec000383ffff */
[----:B------:R-:W-:-:S05]  /*0d80*/  VIADD R17, R17, 0x1 ;  /* 0x0000000111117836 */ /* 0x000fca0000000000 */
[----:B------:R-:W-:-:S13]  /*0d90*/  ISETP.NE.AND P0, PT, R17, 0x5, PT ;  /* 0x000000051100780c */ /* 0x000fda0003f05270 */
[----:B------:R-:W-:Y:S05]  /*0da0*/  @P0 BRA `(.L_x_9) ;  /* 0xfffffff400300947 */ /* 0x000fea000383ffff */
[----:B------:R1:W-:Y:S01]  /*0db0*/  STG.E.64 desc[UR4][R6.64+0x8], R4 ;  /* 0x0000080406007986 */ /* 0x0003e2000c101b04 */
[----:B------:R-:W-:Y:S01]  /*0dc0*/  VIADD R14, R14, 0x1 ;  /* 0x000000010e0e7836 */ /* 0x000fe20000000000 */
[----:B------:R-:W-:Y:S02]  /*0dd0*/  LOP3.LUT R11, R0, 0x3, RZ, 0xc0, !PT ;  /* 0x00000003000b7812 */ /* 0x000fe400078ec0ff */
[----:B------:R1:W-:Y:S02]  /*0de0*/  STG.E.64 desc[UR4][R6.64+0x10], R2 ;  /* 0x0000100206007986 */ /* 0x0003e4000c101b04 */
[----:B------:R-:W-:Y:S02]  /*0df0*/  ISETP.GE.U32.AND P0, PT, R14, R11, PT ;  /* 0x0000000b0e00720c */ /* 0x000fe40003f06070 */
[----:B------:R1:W-:Y:S11]  /*0e00*/  STG.E desc[UR4][R6.64+0x4], R15 ;  /* 0x0000040f06007986 */ /* 0x0003f6000c101904 */
[----:B------:R-:W-:Y:S05]  /*0e10*/  @!P0 BRA `(.L_x_10) ;  /* 0xfffffff400048947 */ /* 0x000fea000383ffff */
.L_x_7:
[----:B------:R-:W-:Y:S05]  /*0e20*/  BSYNC.RECONVERGENT B1 ;  /* 0x0000000000017941 */ /* 0x000fea0003800200 */
.L_x_6:
[----:B------:R-:W-:Y:S01]  /*0e30*/  ISETP.GT.U32.AND P0, PT, R0, 0x3, PT ;  /* 0x000000030000780c */ /* 0x000fe20003f04070 */
[----:B------:R-:W-:Y:S01]  /*0e40*/  VIADD R12, R12, 0x1 ;  /* 0x000000010c0c7836 */ /* 0x000fe20000000000 */
[--C-:B------:R-:W-:Y:S02]  /*0e50*/  SHF.R.U64 R0, R0, 0x2, R13.reuse ;  /* 0x0000000200007819 */ /* 0x100fe4000000120d */
[----:B------:R-:W-:Y:S02]  /*0e60*/  ISETP.GT.U32.AND.EX P0, PT, R13, RZ, PT, P0 ;  /* 0x000000ff0d00720c */ /* 0x000fe40003f04100 */
[----:B------:R-:W-:-:S11]  /*0e70*/  SHF.R.U32.HI R13, RZ, 0x2, R13 ;  /* 0x00000002ff0d7819 */ /* 0x000fd6000001160d */
[----:B------:R-:W-:Y:S05]  /*0e80*/  @P0 BRA `(.L_x_11) ;  /* 0xfffffff000c80947 */ /* 0x000fea000383ffff */
.L_x_5:
[----:B------:R-:W-:Y:S05]  /*0e90*/  BSYNC.RECONVERGENT B0 ;  /* 0x0000000000007941 */ /* 0x000fea0003800200 */
.L_x_4:
[----:B------:R-:W-:Y:S04]  /*0ea0*/  STG.E.64 desc[UR4][R6.64+0x18], RZ ;  /* 0x000018ff06007986 */ /* 0x000fe8000c101b04 */
[----:B------:R-:W-:Y:S04]  /*0eb0*/  STG.E desc[UR4][R6.64+0x20], RZ ;  /* 0x000020ff06007986 */ /* 0x000fe8000c101904 */
[----:B------:R-:W-:Y:S01]  /*0ec0*/  STG.E.64 desc[UR4][R6.64+0x28], RZ ;  /* 0x000028ff06007986 */ /* 0x000fe2000c101b04 */
[----:B------:R-:W-:Y:S05]  /*0ed0*/  EXIT ;  /* 0x000000000000794d */ /* 0x000fea0003800000 */
.L_x_12:
        /* <DEDUP_REMOVED lines=10> */
.L_x_14:


//--------------------- .nv.global.init           --------------------------
	.section	.nv.global.init,"aw",@progbits
	.align	4
.nv.global.init:
	.type		mrg32k3aM1SubSeq,@object
	.size		mrg32k3aM1SubSeq,(mrg32k3aM2SubSeq - mrg32k3aM1SubSeq)
mrg32k3aM1SubSeq:
        /*0000*/ 	.byte	0x0b, 0xcc, 0xee, 0x04, 0x73, 0x29, 0x8b, 0x6f, 0xf6, 0x53, 0x03, 0xf6, 0x23, 0xf6, 0xea, 0xda
        /* <DEDUP_REMOVED lines=125> */
	.type		mrg32k3aM2SubSeq,@object
	.size		mrg32k3aM2SubSeq,(mrg32k3aM1 - mrg32k3aM2SubSeq)
mrg32k3aM2SubSeq:
        /* <DEDUP_REMOVED lines=126> */
	.type		mrg32k3aM1,@object
	.size		mrg32k3aM1,(mrg32k3aM1Seq - mrg32k3aM1)
mrg32k3aM1:
        /* <DEDUP_REMOVED lines=144> */
	.type		mrg32k3aM1Seq,@object
	.size		mrg32k3aM1Seq,(mrg32k3aM2 - mrg32k3aM1Seq)
mrg32k3aM1Seq:
        /* <DEDUP_REMOVED lines=144> */
	.type		mrg32k3aM2,@object
	.size		mrg32k3aM2,(mrg32k3aM2Seq - mrg32k3aM2)
mrg32k3aM2:
        /* <DEDUP_REMOVED lines=144> */
	.type		mrg32k3aM2Seq,@object
	.size		mrg32k3aM2Seq,(precalc_xorwow_matrix - mrg32k3aM2Seq)
mrg32k3aM2Seq:
        /* <DEDUP_REMOVED lines=144> */
	.type		precalc_xorwow_matrix,@object
	.size		precalc_xorwow_matrix,(precalc_xorwow_offset_matrix - precalc_xorwow_matrix)
precalc_xorwow_matrix:
        /* <DEDUP_REMOVED lines=6400> */
	.type		precalc_xorwow_offset_matrix,@object
	.size		precalc_xorwow_offset_matrix,(.L_1 - precalc_xorwow_offset_matrix)
precalc_xorwow_offset_matrix:
        /* <DEDUP_REMOVED lines=6400> */
.L_1:


//--------------------- .nv.shared.reserved.0     --------------------------
	.section	.nv.shared.reserved.0,"aw",@nobits
	.weak		__nv_reservedSMEM_offset_0_alias
	.size		__nv_reservedSMEM_offset_0_alias, 0, 64
	.other		__nv_reservedSMEM_offset_0_alias,@"STO_CUDA_RESERVED_SHARED STV_DEFAULT"
__nv_reservedSMEM_offset_0_alias:
	.zero		0
	.zero		64


//--------------------- .nv.constant0._Z16generate_uniformiPfP17curandStateXORWOW --------------------------
	.section	.nv.constant0._Z16generate_uniformiPfP17curandStateXORWOW,"a",@progbits
	.sectionflags	@""
	.align	4
.nv.constant0._Z16generate_uniformiPfP17curandStateXORWOW:
	.zero		920


//--------------------- .nv.constant0._Z8initPRNGiP17curandStateXORWOW --------------------------
	.section	.nv.constant0._Z8initPRNGiP17curandStateXORWOW,"a",@progbits
	.sectionflags	@""
	.align	4
.nv.constant0._Z8initPRNGiP17curandStateXORWOW:
	.zero		912


//--------------------- SYMBOLS --------------------------

	.type		.nv.reservedSmem.offset0,@object
	.size		.nv.reservedSmem.offset0,0x4
